	.headerflags	@"EF_CUDA_TEXMODE_UNIFIED EF_CUDA_64BIT_ADDRESS EF_CUDA_ACCELERATORS EF_CUDA_SM90 EF_CUDA_VIRTUAL_SM(EF_CUDA_SM90)"
	.elftype	@"ET_EXEC"


//--------------------- .nv.info                  --------------------------
	.section	.nv.info,"",@"SHT_CUDA_INFO"
	.align	4


	//----- nvinfo : EIATTR_REGCOUNT
	.align		4
        /*0000*/ 	.byte	0x04, 0x2f
        /*0002*/ 	.short	(.L_3 - .L_2)
	.align		4
.L_2:
        /*0004*/ 	.word	index@(triton_poi_fused__native_batch_norm_legit_no_training_relu_34)
        /*0008*/ 	.word	0x00000020


	//----- nvinfo : EIATTR_MIN_STACK_SIZE
	.align		4
.L_3:
        /*000c*/ 	.byte	0x04, 0x12
        /*000e*/ 	.short	(.L_5 - .L_4)
	.align		4
.L_4:
        /*0010*/ 	.word	index@(triton_poi_fused__native_batch_norm_legit_no_training_relu_34)
        /*0014*/ 	.word	0x00000000


	//----- nvinfo : EIATTR_FRAME_SIZE
	.align		4
.L_5:
        /*0018*/ 	.byte	0x04, 0x11
        /*001a*/ 	.short	(.L_7 - .L_6)
	.align		4
.L_6:
        /*001c*/ 	.word	index@(triton_poi_fused__native_batch_norm_legit_no_training_relu_34)
        /*0020*/ 	.word	0x00000000


	//----- nvinfo : EIATTR_MIN_STACK_SIZE
	.align		4
.L_7:
        /*0024*/ 	.byte	0x04, 0x12
        /*0026*/ 	.short	(.L_9 - .L_8)
	.align		4
.L_8:
        /*0028*/ 	.word	index@(triton_poi_fused__native_batch_norm_legit_no_training_relu_34)
        /*002c*/ 	.word	0x00000000
.L_9:


//--------------------- .nv.info.triton_poi_fused__native_batch_norm_legit_no_training_relu_34 --------------------------
	.section	.nv.info.triton_poi_fused__native_batch_norm_legit_no_training_relu_34,"",@"SHT_CUDA_INFO"
	.sectionflags	@""
	.align	4


	//----- nvinfo : EIATTR_CUDA_API_VERSION
	.align		4
        /*0000*/ 	.byte	0x04, 0x37
        /*0002*/ 	.short	(.L_11 - .L_10)
.L_10:
        /*0004*/ 	.word	0x0000007c


	//----- nvinfo : EIATTR_KPARAM_INFO
	.align		4
.L_11:
        /*0008*/ 	.byte	0x04, 0x17
        /*000a*/ 	.short	(.L_13 - .L_12)
.L_12:
        /*000c*/ 	.word	0x00000000
        /*0010*/ 	.short	0x0007
        /*0012*/ 	.short	0x0034
        /*0014*/ 	.byte	0x00, 0xf0, 0x11, 0x00


	//----- nvinfo : EIATTR_KPARAM_INFO
	.align		4
.L_13:
        /*0018*/ 	.byte	0x04, 0x17
        /*001a*/ 	.short	(.L_15 - .L_14)
.L_14:
        /*001c*/ 	.word	0x00000000
        /*0020*/ 	.short	0x0006
        /*0022*/ 	.short	0x0030
        /*0024*/ 	.byte	0x00, 0xf0, 0x11, 0x00


	//----- nvinfo : EIATTR_KPARAM_INFO
	.align		4
.L_15:
        /*0028*/ 	.byte	0x04, 0x17
        /*002a*/ 	.short	(.L_17 - .L_16)
.L_16:
        /*002c*/ 	.word	0x00000000
        /*0030*/ 	.short	0x0005
        /*0032*/ 	.short	0x0028
        /*0034*/ 	.byte	0x00, 0xf4, 0x21, 0x00


	//----- nvinfo : EIATTR_KPARAM_INFO
	.align		4
.L_17:
        /*0038*/ 	.byte	0x04, 0x17
        /*003a*/ 	.short	(.L_19 - .L_18)
.L_18:
        /*003c*/ 	.word	0x00000000
        /*0040*/ 	.short	0x0004
        /*0042*/ 	.short	0x0020
        /*0044*/ 	.byte	0x00, 0xf4, 0x21, 0x00


	//----- nvinfo : EIATTR_KPARAM_INFO
	.align		4
.L_19:
        /*0048*/ 	.byte	0x04, 0x17
        /*004a*/ 	.short	(.L_21 - .L_20)
.L_20:
        /*004c*/ 	.word	0x00000000
        /*0050*/ 	.short	0x0003
        /*0052*/ 	.short	0x0018
        /*0054*/ 	.byte	0x00, 0xf4, 0x21, 0x00


	//----- nvinfo : EIATTR_KPARAM_INFO
	.align		4
.L_21:
        /*0058*/ 	.byte	0x04, 0x17
        /*005a*/ 	.short	(.L_23 - .L_22)
.L_22:
        /*005c*/ 	.word	0x00000000
        /*0060*/ 	.short	0x0002
        /*0062*/ 	.short	0x0010
        /*0064*/ 	.byte	0x00, 0xf4, 0x21, 0x00


	//----- nvinfo : EIATTR_KPARAM_INFO
	.align		4
.L_23:
        /*0068*/ 	.byte	0x04, 0x17
        /*006a*/ 	.short	(.L_25 - .L_24)
.L_24:
        /*006c*/ 	.word	0x00000000
        /*0070*/ 	.short	0x0001
        /*0072*/ 	.short	0x0008
        /*0074*/ 	.byte	0x00, 0xf4, 0x21, 0x00


	//----- nvinfo : EIATTR_KPARAM_INFO
	.align		4
.L_25:
        /*0078*/ 	.byte	0x04, 0x17
        /*007a*/ 	.short	(.L_27 - .L_26)
.L_26:
        /*007c*/ 	.word	0x00000000
        /*0080*/ 	.short	0x0000
        /*0082*/ 	.short	0x0000
        /*0084*/ 	.byte	0x00, 0xf4, 0x21, 0x00


	//----- nvinfo : EIATTR_SPARSE_MMA_MASK
	.align		4
.L_27:
        /*0088*/ 	.byte	0x03, 0x50
        /*008a*/ 	.short	0x0000


	//----- nvinfo : EIATTR_MAXREG_COUNT
	.align		4
        /*008c*/ 	.byte	0x03, 0x1b
        /*008e*/ 	.short	0x00ff


	//----- nvinfo : EIATTR_EXIT_INSTR_OFFSETS
	.align		4
        /*0090*/ 	.byte	0x04, 0x1c
        /*0092*/ 	.short	(.L_29 - .L_28)


	//   ....[0]....
.L_28:
        /*0094*/ 	.word	0x000010e0


	//   ....[1]....
        /*0098*/ 	.word	0x00001180


	//----- nvinfo : EIATTR_REQNTID
	.align		4
.L_29:
        /*009c*/ 	.byte	0x04, 0x10
        /*009e*/ 	.short	(.L_31 - .L_30)
.L_30:
        /*00a0*/ 	.word	0x00000080
        /*00a4*/ 	.word	0x00000001
        /*00a8*/ 	.word	0x00000001


	//----- nvinfo : EIATTR_CBANK_PARAM_SIZE
	.align		4
.L_31:
        /*00ac*/ 	.byte	0x03, 0x19
        /*00ae*/ 	.short	0x0038


	//----- nvinfo : EIATTR_PARAM_CBANK
	.align		4
        /*00b0*/ 	.byte	0x04, 0x0a
        /*00b2*/ 	.short	(.L_33 - .L_32)
	.align		4
.L_32:
        /*00b4*/ 	.word	index@(.nv.constant0.triton_poi_fused__native_batch_norm_legit_no_training_relu_34)
        /*00b8*/ 	.short	0x0210
        /*00ba*/ 	.short	0x0038


	//----- nvinfo : EIATTR_SW_WAR
	.align		4
.L_33:
        /*00bc*/ 	.byte	0x04, 0x36
        /*00be*/ 	.short	(.L_35 - .L_34)
.L_34:
        /*00c0*/ 	.word	0x00000008
.L_35:


//--------------------- .nv.callgraph             --------------------------
	.section	.nv.callgraph,"",@"SHT_CUDA_CALLGRAPH"
	.align	4
	.sectionentsize	8
	.align		4
        /*0000*/ 	.word	0x00000000
	.align		4
        /*0004*/ 	.word	0xffffffff
	.align		4
        /*0008*/ 	.word	0x00000000
	.align		4
        /*000c*/ 	.word	0xfffffffe
	.align		4
        /*0010*/ 	.word	0x00000000
	.align		4
        /*0014*/ 	.word	0xfffffffd
	.align		4
        /*0018*/ 	.word	0x00000000
	.align		4
        /*001c*/ 	.word	0xfffffffc


//--------------------- .nv.constant4             --------------------------
	.section	.nv.constant4,"a",@progbits
	.align	8
	.align		8
.nv.constant4:
        /*0000*/ 	.dword	_$_str
	.align		8
        /*0008*/ 	.dword	_$_str_$_2


//--------------------- .text.triton_poi_fused__native_batch_norm_legit_no_training_relu_34 --------------------------
	.section	.text.triton_poi_fused__native_batch_norm_legit_no_training_relu_34,"ax",@progbits
	.sectionflags	@"SHF_BARRIERS=1"
	.align	128
        .global         triton_poi_fused__native_batch_norm_legit_no_training_relu_34
        .type           triton_poi_fused__native_batch_norm_legit_no_training_relu_34,@function
        .size           triton_poi_fused__native_batch_norm_legit_no_training_relu_34,(.L_x_1 - triton_poi_fused__native_batch_norm_legit_no_training_relu_34)
        .other          triton_poi_fused__native_batch_norm_legit_no_training_relu_34,@"STO_CUDA_ENTRY STV_DEFAULT"
triton_poi_fused__native_batch_norm_legit_no_training_relu_34:
.text.triton_poi_fused__native_batch_norm_legit_no_training_relu_34:
[----:B------:R-:W0:Y:S01]  /*0000*/  LDC R1, c[0x0][0x28] ;  /* 0x00000a00ff017b82 */ /* 0x000e220000000800 */
[----:B------:R-:W1:Y:S07]  /*0010*/  S2R R2, SR_CTAID.Y ;  /* 0x0000000000027919 */ /* 0x000e6e0000002600 */
[----:B------:R-:W2:Y:S01]  /*0020*/  LDC.64 R10, c[0x0][0x220] ;  /* 0x00008800ff0a7b82 */ /* 0x000ea20000000a00 */
[----:B------:R-:W-:Y:S01]  /*0030*/  CS2R R6, SRZ ;  /* 0x0000000000067805 */ /* 0x000fe2000001ff00 */
[----:B------:R-:W-:Y:S01]  /*0040*/  ULDC.64 UR6, c[0x0][0x208] ;  /* 0x0000820000067ab9 */ /* 0x000fe20000000a00 */
[----:B------:R-:W3:Y:S01]  /*0050*/  S2R R0, SR_TID.X ;  /* 0x0000000000007919 */ /* 0x000ee20000002100 */
[----:B------:R-:W4:Y:S04]  /*0060*/  S2R R8, SR_CTAID.X ;  /* 0x0000000000087919 */ /* 0x000f280000002500 */
[----:B------:R-:W5:Y:S08]  /*0070*/  LDC.64 R22, c[0x0][0x210] ;  /* 0x00008400ff167b82 */ /* 0x000f700000000a00 */
[----:B------:R-:W4:Y:S01]  /*0080*/  LDC.64 R20, c[0x0][0x218] ;  /* 0x00008600ff147b82 */ /* 0x000f220000000a00 */
[----:B------:R-:W-:-:S02]  /*0090*/  CS2R R16, SRZ ;  /* 0x0000000000107805 */ /* 0x000fc4000001ff00 */
[----:B------:R-:W-:-:S05]  /*00a0*/  CS2R R18, SRZ ;  /* 0x0000000000127805 */ /* 0x000fca000001ff00 */
[----:B------:R-:W5:Y:S01]  /*00b0*/  LDC.64 R26, c[0x0][0x228] ;  /* 0x00008a00ff1a7b82 */ /* 0x000f620000000a00 */
[----:B-1----:R-:W-:Y:S02]  /*00c0*/  IMAD.SHL.U32 R2, R2, 0x20, RZ ;  /* 0x0000002002027824 */ /* 0x002fe400078e00ff */
[----:B---3--:R-:W-:-:S05]  /*00d0*/  IMAD.SHL.U32 R3, R0, 0x4, RZ ;  /* 0x0000000400037824 */ /* 0x008fca00078e00ff */
[----:B------:R-:W-:-:S04]  /*00e0*/  LOP3.LUT R3, R2, 0x1c, R3, 0xf8, !PT ;  /* 0x0000001c02037812 */ /* 0x000fc800078ef803 */
[C---:B------:R-:W-:Y:S01]  /*00f0*/  ISETP.GE.AND P2, PT, R3.reuse, 0x600, PT ;  /* 0x000006000300780c */ /* 0x040fe20003f46270 */
[----:B------:R-:W-:-:S05]  /*0100*/  IMAD.HI R4, R3, 0x2aaaaaab, RZ ;  /* 0x2aaaaaab03047827 */ /* 0x000fca00078e02ff */
[----:B------:R-:W-:-:S04]  /*0110*/  SHF.R.U32.HI R5, RZ, 0x1f, R4 ;  /* 0x0000001fff057819 */ /* 0x000fc80000011604 */
[----:B------:R-:W-:Y:S02]  /*0120*/  LEA.HI.SX32 R14, R4, R5, 0x1a ;  /* 0x00000005040e7211 */ /* 0x000fe400078fd2ff */
[----:B------:R-:W-:-:S03]  /*0130*/  CS2R R4, SRZ ;  /* 0x0000000000047805 */ /* 0x000fc6000001ff00 */
[----:B------:R-:W-:-:S04]  /*0140*/  IMAD R29, R14, -0x180, R3 ;  /* 0xfffffe800e1d7824 */ /* 0x000fc800078e0203 */
[----:B--2---:R-:W-:-:S05]  /*0150*/  IMAD.WIDE R10, R29, 0x4, R10 ;  /* 0x000000041d0a7825 */ /* 0x004fca00078e020a */
[----:B------:R1:W2:Y:S01]  /*0160*/  @!P2 LDG.E.EL.128 R4, desc[UR6][R10.64] ;  /* 0x000000060a04a981 */ /* 0x0002a2000c2e1d00 */
[----:B------:R-:W-:Y:S01]  /*0170*/  SHF.R.U32.HI R12, RZ, 0x3, R0 ;  /* 0x00000003ff0c7819 */ /* 0x000fe20000011600 */
[----:B----4-:R-:W-:Y:S02]  /*0180*/  IMAD.SHL.U32 R3, R8, 0x20, RZ ;  /* 0x0000002008037824 */ /* 0x010fe400078e00ff */
[----:B------:R-:W-:Y:S01]  /*0190*/  IMAD R9, R14, 0x1b180, R29 ;  /* 0x0001b1800e097824 */ /* 0x000fe200078e021d */
[----:B------:R-:W-:-:S04]  /*01a0*/  SGXT.U32 R12, R12, 0x4 ;  /* 0x000000040c0c781a */ /* 0x000fc80000000000 */
[----:B------:R-:W-:Y:S02]  /*01b0*/  LOP3.LUT R8, R3, R12, RZ, 0xfc, !PT ;  /* 0x0000000c03087212 */ /* 0x000fe400078efcff */
[----:B-1----:R-:W-:Y:S02]  /*01c0*/  CS2R R10, SRZ ;  /* 0x00000000000a7805 */ /* 0x002fe4000001ff00 */
[----:B------:R-:W-:Y:S02]  /*01d0*/  LOP3.LUT R12, R3, 0x10, R12, 0xfe, !PT ;  /* 0x00000010030c7812 */ /* 0x000fe400078efe0c */
[C---:B------:R-:W-:Y:S01]  /*01e0*/  ISETP.LT.AND P0, PT, R8.reuse, 0x121, !P2 ;  /* 0x000001210800780c */ /* 0x040fe20005701270 */
[----:B------:R-:W-:Y:S01]  /*01f0*/  IMAD R25, R8, 0x180, R9 ;  /* 0x0000018008197824 */ /* 0x000fe200078e0209 */
[----:B------:R-:W-:Y:S02]  /*0200*/  ISETP.LT.AND P1, PT, R12, 0x121, !P2 ;  /* 0x000001210c00780c */ /* 0x000fe40005721270 */
[----:B------:R-:W-:Y:S01]  /*0210*/  CS2R R8, SRZ ;  /* 0x0000000000087805 */ /* 0x000fe2000001ff00 */
[----:B------:R-:W-:-:S02]  /*0220*/  VIADD R13, R25, 0x1800 ;  /* 0x00001800190d7836 */ /* 0x000fc40000000000 */
[----:B-----5:R-:W-:Y:S01]  /*0230*/  IMAD.WIDE R24, R25, 0x4, R22 ;  /* 0x0000000419187825 */ /* 0x020fe200078e0216 */
[----:B------:R-:W-:-:S03]  /*0240*/  CS2R R14, SRZ ;  /* 0x00000000000e7805 */ /* 0x000fc6000001ff00 */
[----:B------:R-:W-:Y:S01]  /*0250*/  IMAD.WIDE R22, R13, 0x4, R22 ;  /* 0x000000040d167825 */ /* 0x000fe200078e0216 */
[----:B------:R-:W-:Y:S01]  /*0260*/  CS2R R12, SRZ ;  /* 0x00000000000c7805 */ /* 0x000fe2000001ff00 */
[----:B------:R2:W3:Y:S02]  /*0270*/  @P0 LDG.E.EL.128 R8, desc[UR6][R24.64] ;  /* 0x0000000618080981 */ /* 0x0004e4000c2e1d00 */
[C---:B0-----:R-:W-:Y:S02]  /*0280*/  IMAD.WIDE R20, R29.reuse, 0x4, R20 ;  /* 0x000000041d147825 */ /* 0x041fe400078e0214 */
[----:B------:R-:W4:Y:S04]  /*0290*/  @P1 LDG.E.EL.128 R16, desc[UR6][R22.64] ;  /* 0x0000000616101981 */ /* 0x000f28000c2e1d00 */
[----:B------:R-:W3:Y:S01]  /*02a0*/  @!P2 LDG.E.EL.128 R12, desc[UR6][R20.64] ;  /* 0x00000006140ca981 */ /* 0x000ee2000c2e1d00 */
[----:B------:R-:W-:-:S04]  /*02b0*/  IMAD.WIDE R26, R29, 0x4, R26 ;  /* 0x000000041d1a7825 */ /* 0x000fc800078e021a */
[----:B--2---:R-:W-:Y:S01]  /*02c0*/  FADD R25, R5, 0.0010000000474974513054 ;  /* 0x3a83126f05197421 */ /* 0x004fe20000000000 */
[----:B------:R-:W-:-:S03]  /*02d0*/  FADD R24, R4, 0.0010000000474974513054 ;  /* 0x3a83126f04187421 */ /* 0x000fc60000000000 */
[----:B------:R-:W0:Y:S08]  /*02e0*/  MUFU.SQRT R5, R25 ;  /* 0x0000001900057308 */ /* 0x000e300000002000 */
[----:B------:R1:W2:Y:S01]  /*02f0*/  MUFU.SQRT R28, R24 ;  /* 0x00000018001c7308 */ /* 0x0002a20000002000 */
[C---:B0-----:R-:W-:Y:S02]  /*0300*/  FSETP.GT.AND P1, PT, R5.reuse, 8.50705917302346158658e+37, PT ;  /* 0x7e8000000500780b */ /* 0x041fe40003f24000 */
[----:B------:R-:W-:Y:S01]  /*0310*/  FSETP.GEU.AND P4, PT, R5, 1.175494350822287508e-38, PT ;  /* 0x008000000500780b */ /* 0x000fe20003f8e000 */
[----:B------:R-:W-:Y:S01]  /*0320*/  IMAD.MOV.U32 R4, RZ, RZ, 0x3e800000 ;  /* 0x3e800000ff047424 */ /* 0x000fe200078e00ff */
[----:B-1----:R-:W0:Y:S01]  /*0330*/  LDC.64 R24, c[0x0][0x230] ;  /* 0x00008c00ff187b82 */ /* 0x002e220000000a00 */
[----:B--2---:R-:W-:-:S02]  /*0340*/  FSETP.GT.AND P0, PT, R28, 8.50705917302346158658e+37, PT ;  /* 0x7e8000001c00780b */ /* 0x004fc40003f04000 */
[----:B------:R-:W-:-:S06]  /*0350*/  FSETP.GEU.AND P3, PT, R28, 1.175494350822287508e-38, PT ;  /* 0x008000001c00780b */ /* 0x000fcc0003f6e000 */
[----:B------:R-:W-:-:S04]  /*0360*/  @P1 FMUL R5, R5, 0.25 ;  /* 0x3e80000005051820 */ /* 0x000fc80000400000 */
[----:B------:R-:W-:Y:S01]  /*0370*/  @!P4 FMUL R5, R5, 16777216 ;  /* 0x4b8000000505c820 */ /* 0x000fe20000400000 */
[----:B------:R-:W-:-:S04]  /*0380*/  @P0 FMUL R28, R28, 0.25 ;  /* 0x3e8000001c1c0820 */ /* 0x000fc80000400000 */
[----:B------:R-:W-:Y:S01]  /*0390*/  @!P3 FMUL R28, R28, 16777216 ;  /* 0x4b8000001c1cb820 */ /* 0x000fe20000400000 */
[----:B------:R-:W1:Y:S01]  /*03a0*/  MUFU.RCP R5, R5 ;  /* 0x0000000500057308 */ /* 0x000e620000001000 */
[C---:B---3--:R-:W-:Y:S01]  /*03b0*/  FADD R9, -R13.reuse, R9 ;  /* 0x000000090d097221 */ /* 0x048fe20000000100 */
[----:B----4-:R-:W-:-:S06]  /*03c0*/  FADD R17, -R13, R17 ;  /* 0x000000110d117221 */ /* 0x010fcc0000000100 */
[----:B------:R-:W2:Y:S01]  /*03d0*/  MUFU.RCP R20, R28 ;  /* 0x0000001c00147308 */ /* 0x000ea20000001000 */
[C---:B------:R-:W-:Y:S02]  /*03e0*/  FSEL R13, R4.reuse, 1, P0 ;  /* 0x3f800000040d7808 */ /* 0x040fe40000000000 */
[----:B------:R-:W-:-:S03]  /*03f0*/  FSEL R22, R4, 1, P1 ;  /* 0x3f80000004167808 */ /* 0x000fc60000800000 */
[----:B------:R-:W-:Y:S02]  /*0400*/  @!P3 FMUL R13, R13, 16777216 ;  /* 0x4b8000000d0db820 */ /* 0x000fe40000400000 */
[----:B------:R-:W-:-:S04]  /*0410*/  @!P4 FMUL R22, R22, 16777216 ;  /* 0x4b8000001616c820 */ /* 0x000fc80000400000 */
[----:B-1----:R-:W-:Y:S01]  /*0420*/  FMUL R22, R5, R22 ;  /* 0x0000001605167220 */ /* 0x002fe20000400000 */
[----:B------:R-:W-:Y:S01]  /*0430*/  FADD R5, -R12, R8 ;  /* 0x000000080c057221 */ /* 0x000fe20000000100 */
[----:B--2---:R-:W-:Y:S01]  /*0440*/  FMUL R20, R20, R13 ;  /* 0x0000000d14147220 */ /* 0x004fe20000400000 */
[----:B------:R-:W-:Y:S01]  /*0450*/  FADD R13, -R12, R16 ;  /* 0x000000100c0d7221 */ /* 0x000fe20000000100 */
[C---:B------:R-:W-:Y:S01]  /*0460*/  FMUL R8, R22.reuse, R9 ;  /* 0x0000000916087220 */ /* 0x040fe20000400000 */
[----:B------:R-:W-:Y:S01]  /*0470*/  FMUL R12, R22, R17 ;  /* 0x00000011160c7220 */ /* 0x000fe20000400000 */
[C---:B------:R-:W-:Y:S01]  /*0480*/  FMUL R5, R20.reuse, R5 ;  /* 0x0000000514057220 */ /* 0x040fe20000400000 */
[----:B------:R-:W-:Y:S01]  /*0490*/  FMUL R9, R20, R13 ;  /* 0x0000000d14097220 */ /* 0x000fe20000400000 */
[----:B------:R-:W-:Y:S02]  /*04a0*/  CS2R R20, SRZ ;  /* 0x0000000000147805 */ /* 0x000fe4000001ff00 */
[----:B------:R-:W-:Y:S01]  /*04b0*/  CS2R R22, SRZ ;  /* 0x0000000000167805 */ /* 0x000fe2000001ff00 */
[----:B0-----:R-:W-:Y:S01]  /*04c0*/  IMAD.WIDE R16, R29, 0x4, R24 ;  /* 0x000000041d107825 */ /* 0x001fe200078e0218 */
[----:B------:R-:W-:-:S04]  /*04d0*/  CS2R R24, SRZ ;  /* 0x0000000000187805 */ /* 0x000fc8000001ff00 */
[----:B------:R0:W2:Y:S02]  /*04e0*/  @!P2 LDG.E.EL.128 R20, desc[UR6][R26.64] ;  /* 0x000000061a14a981 */ /* 0x0000a4000c2e1d00 */
[----:B0-----:R-:W-:-:S06]  /*04f0*/  CS2R R26, SRZ ;  /* 0x00000000001a7805 */ /* 0x001fcc000001ff00 */
[----:B------:R-:W2:Y:S01]  /*0500*/  @!P2 LDG.E.EL.128 R24, desc[UR6][R16.64] ;  /* 0x000000061018a981 */ /* 0x000ea2000c2e1d00 */
[----:B------:R-:W-:Y:S01]  /*0510*/  FADD R6, R6, 0.0010000000474974513054 ;  /* 0x3a83126f06067421 */ /* 0x000fe20000000000 */
[----:B------:R-:W0:Y:S05]  /*0520*/  S2R R13, SR_TID.X ;  /* 0x00000000000d7919 */ /* 0x000e2a0000002100 */
[----:B------:R-:W1:Y:S02]  /*0530*/  MUFU.SQRT R6, R6 ;  /* 0x0000000600067308 */ /* 0x000e640000002000 */
[C---:B-1----:R-:W-:Y:S02]  /*0540*/  FSETP.GT.AND P0, PT, R6.reuse, 8.50705917302346158658e+37, PT ;  /* 0x7e8000000600780b */ /* 0x042fe40003f04000 */
[----:B------:R-:W-:-:S11]  /*0550*/  FSETP.GEU.AND P2, PT, R6, 1.175494350822287508e-38, PT ;  /* 0x008000000600780b */ /* 0x000fd60003f4e000 */
[----:B------:R-:W-:-:S04]  /*0560*/  @P0 FMUL R6, R6, 0.25 ;  /* 0x3e80000006060820 */ /* 0x000fc80000400000 */
[----:B------:R-:W-:-:S06]  /*0570*/  @!P2 FMUL R6, R6, 16777216 ;  /* 0x4b8000000606a820 */ /* 0x000fcc0000400000 */
[----:B------:R-:W-:Y:S01]  /*0580*/  MUFU.RCP R6, R6 ;  /* 0x0000000600067308 */ /* 0x000fe20000001000 */
[----:B------:R-:W-:Y:S01]  /*0590*/  LOP3.LUT R3, R3, 0x1f, R0, 0xf8, !PT ;  /* 0x0000001f03037812 */ /* 0x000fe200078ef800 */
[----:B------:R-:W-:Y:S01]  /*05a0*/  FADD R19, -R15, R19 ;  /* 0x000000130f137221 */ /* 0x000fe20000000100 */
[C---:B------:R-:W-:Y:S01]  /*05b0*/  FADD R10, -R14.reuse, R10 ;  /* 0x0000000a0e0a7221 */ /* 0x040fe20000000100 */
[----:B------:R-:W-:Y:S01]  /*05c0*/  FADD R18, -R14, R18 ;  /* 0x000000120e127221 */ /* 0x000fe20000000100 */
[----:B------:R-:W1:Y:S01]  /*05d0*/  S2UR UR5, SR_CgaCtaId ;  /* 0x00000000000579c3 */ /* 0x000e620000008800 */
[----:B------:R-:W-:Y:S02]  /*05e0*/  UMOV UR4, 0x400 ;  /* 0x0000040000047882 */ /* 0x000fe40000000000 */
[----:B-1----:R-:W-:Y:S01]  /*05f0*/  UPRMT UR4, UR5, 0x654, UR4 ;  /* 0x0000065405047896 */ /* 0x002fe20008000004 */
[-CC-:B--2---:R-:W-:Y:S01]  /*0600*/  FFMA R5, R5, R20.reuse, R24.reuse ;  /* 0x0000001405057223 */ /* 0x184fe20000000018 */
[----:B------:R-:W-:Y:S01]  /*0610*/  FFMA R9, R9, R20, R24 ;  /* 0x0000001409097223 */ /* 0x000fe20000000018 */
[----:B------:R-:W-:Y:S01]  /*0620*/  FADD R24, R7, 0.0010000000474974513054 ;  /* 0x3a83126f07187421 */ /* 0x000fe20000000000 */
[-CC-:B------:R-:W-:Y:S01]  /*0630*/  FFMA R8, R8, R21.reuse, R25.reuse ;  /* 0x0000001508087223 */ /* 0x180fe20000000019 */
[----:B------:R-:W-:-:S04]  /*0640*/  FFMA R12, R12, R21, R25 ;  /* 0x000000150c0c7223 */ /* 0x000fc80000000019 */
[----:B------:R-:W1:Y:S01]  /*0650*/  MUFU.SQRT R24, R24 ;  /* 0x0000001800187308 */ /* 0x000e620000002000 */
[----:B0-----:R-:W-:Y:S01]  /*0660*/  IMAD.SHL.U32 R20, R13, 0x80, RZ ;  /* 0x000000800d147824 */ /* 0x001fe200078e00ff */
[----:B------:R-:W-:-:S04]  /*0670*/  SHF.R.U32.HI R21, RZ, 0x3, R13 ;  /* 0x00000003ff157819 */ /* 0x000fc8000001160d */
[----:B------:R-:W-:Y:S02]  /*0680*/  SGXT.U32 R17, R21, 0x4 ;  /* 0x000000041511781a */ /* 0x000fe40000000000 */
[----:B------:R-:W-:Y:S02]  /*0690*/  LOP3.LUT R20, R20, 0x380, RZ, 0xc0, !PT ;  /* 0x0000038014147812 */ /* 0x000fe400078ec0ff */
[----:B------:R-:W-:Y:S02]  /*06a0*/  FSEL R25, R4, 1, P0 ;  /* 0x3f80000004197808 */ /* 0x000fe40000000000 */
[C---:B------:R-:W-:Y:S02]  /*06b0*/  LOP3.LUT R7, R20.reuse, R17, RZ, 0xfc, !PT ;  /* 0x0000001114077212 */ /* 0x040fe400078efcff */
[C---:B------:R-:W-:Y:S02]  /*06c0*/  LOP3.LUT R28, R20.reuse, 0x20, RZ, 0xfc, !PT ;  /* 0x00000020141c7812 */ /* 0x040fe400078efcff */
[----:B------:R-:W-:-:S02]  /*06d0*/  LOP3.LUT R17, R20, 0x40, RZ, 0xfc, !PT ;  /* 0x0000004014117812 */ /* 0x000fc400078efcff */
[----:B------:R-:W-:Y:S02]  /*06e0*/  LOP3.LUT R21, R20, 0x60, RZ, 0xfc, !PT ;  /* 0x0000006014157812 */ /* 0x000fe400078efcff */
[----:B-1----:R-:W-:Y:S01]  /*06f0*/  FSETP.GT.AND P1, PT, R24, 8.50705917302346158658e+37, PT ;  /* 0x7e8000001800780b */ /* 0x002fe20003f24000 */
[----:B------:R-:W-:Y:S01]  /*0700*/  @!P2 FMUL R25, R25, 16777216 ;  /* 0x4b8000001919a820 */ /* 0x000fe20000400000 */
[-C--:B------:R-:W-:Y:S02]  /*0710*/  LEA.HI R16, R20, R7.reuse, RZ, 0x1b ;  /* 0x0000000714107211 */ /* 0x080fe400078fd8ff */
[-C--:B------:R-:W-:Y:S02]  /*0720*/  LEA.HI R20, R28, R7.reuse, RZ, 0x1b ;  /* 0x000000071c147211 */ /* 0x080fe400078fd8ff */
[-C--:B------:R-:W-:Y:S02]  /*0730*/  LEA.HI R17, R17, R7.reuse, RZ, 0x1b ;  /* 0x0000000711117211 */ /* 0x080fe400078fd8ff */
[----:B------:R-:W-:-:S02]  /*0740*/  LEA.HI R7, R21, R7, RZ, 0x1b ;  /* 0x0000000715077211 */ /* 0x000fc400078fd8ff */
[----:B------:R-:W-:Y:S02]  /*0750*/  FSETP.GEU.AND P2, PT, R24, 1.175494350822287508e-38, PT ;  /* 0x008000001800780b */ /* 0x000fe40003f4e000 */
[----:B------:R-:W-:Y:S01]  /*0760*/  SHF.R.U32.HI R21, RZ, 0x5, R0 ;  /* 0x00000005ff157819 */ /* 0x000fe20000011600 */
[----:B------:R-:W-:-:S03]  /*0770*/  FADD R0, -R15, R11 ;  /* 0x0000000b0f007221 */ /* 0x000fc60000000100 */
[----:B------:R-:W-:Y:S01]  /*0780*/  SGXT.U32 R21, R21, 0x2 ;  /* 0x000000021515781a */ /* 0x000fe20000000000 */
[----:B------:R-:W-:-:S03]  /*0790*/  @P1 FMUL R24, R24, 0.25 ;  /* 0x3e80000018181820 */ /* 0x000fc60000400000 */
[----:B------:R-:W-:Y:S01]  /*07a0*/  LOP3.LUT R11, R21, 0x18, R2, 0xfe, !PT ;  /* 0x00000018150b7812 */ /* 0x000fe200078efe02 */
[----:B------:R-:W-:Y:S02]  /*07b0*/  FMUL R15, R6, R25 ;  /* 0x00000019060f7220 */ /* 0x000fe40000400000 */
[----:B------:R-:W-:Y:S02]  /*07c0*/  @!P2 FMUL R24, R24, 16777216 ;  /* 0x4b8000001818a820 */ /* 0x000fe40000400000 */
[----:B------:R-:W-:-:S04]  /*07d0*/  IMAD.HI R6, R11, 0x2aaaaaab, RZ ;  /* 0x2aaaaaab0b067827 */ /* 0x000fc800078e02ff */
[----:B------:R-:W0:Y:S01]  /*07e0*/  MUFU.RCP R24, R24 ;  /* 0x0000001800187308 */ /* 0x000e220000001000 */
[----:B------:R-:W-:Y:S02]  /*07f0*/  SHF.R.U32.HI R25, RZ, 0x1f, R6 ;  /* 0x0000001fff197819 */ /* 0x000fe40000011606 */
[----:B------:R-:W-:Y:S02]  /*0800*/  ISETP.GE.AND P0, PT, R3, 0x121, PT ;  /* 0x000001210300780c */ /* 0x000fe40003f06270 */
[----:B------:R-:W-:Y:S02]  /*0810*/  LEA.HI.SX32 R6, R6, R25, 0x1a ;  /* 0x0000001906067211 */ /* 0x000fe400078fd2ff */
[----:B------:R-:W-:Y:S02]  /*0820*/  FSEL R25, R4, 1, P1 ;  /* 0x3f80000004197808 */ /* 0x000fe40000800000 */
[----:B------:R-:W-:Y:S01]  /*0830*/  ISETP.LT.AND P1, PT, R11, 0x600, !P0 ;  /* 0x000006000b00780c */ /* 0x000fe20004721270 */
[----:B------:R-:W-:Y:S01]  /*0840*/  IMAD R14, R6, -0x180, R11 ;  /* 0xfffffe80060e7824 */ /* 0x000fe200078e020b */
[----:B------:R-:W-:Y:S01]  /*0850*/  LOP3.LUT R11, R21, 0x14, R2, 0xfe, !PT ;  /* 0x00000014150b7812 */ /* 0x000fe200078efe02 */
[----:B------:R-:W-:-:S02]  /*0860*/  @!P2 FMUL R25, R25, 16777216 ;  /* 0x4b8000001919a820 */ /* 0x000fc40000400000 */
[----:B------:R-:W-:Y:S02]  /*0870*/  IMAD R29, R14, 0x121, R3 ;  /* 0x000001210e1d7824 */ /* 0x000fe400078e0203 */
[----:B0-----:R-:W-:Y:S01]  /*0880*/  FMUL R4, R24, R25 ;  /* 0x0000001918047220 */ /* 0x001fe20000400000 */
[----:B------:R-:W-:-:S04]  /*0890*/  IMAD.HI R14, R11, 0x2aaaaaab, RZ ;  /* 0x2aaaaaab0b0e7827 */ /* 0x000fc800078e02ff */
[C---:B------:R-:W-:Y:S01]  /*08a0*/  FMUL R25, R15.reuse, R18 ;  /* 0x000000120f197220 */ /* 0x040fe20000400000 */
[----:B------:R-:W-:Y:S01]  /*08b0*/  FMUL R24, R4, R19 ;  /* 0x0000001304187220 */ /* 0x000fe20000400000 */
[----:B------:R-:W-:Y:S02]  /*08c0*/  IMAD R6, R6, 0x36300, R29 ;  /* 0x0003630006067824 */ /* 0x000fe400078e021d */
[----:B------:R-:W-:Y:S01]  /*08d0*/  FMUL R29, R15, R10 ;  /* 0x0000000a0f1d7220 */ /* 0x000fe20000400000 */
[----:B------:R-:W-:Y:S01]  /*08e0*/  FMUL R18, R4, R0 ;  /* 0x0000000004127220 */ /* 0x000fe20000400000 */
[----:B------:R-:W-:Y:S02]  /*08f0*/  SHF.R.U32.HI R15, RZ, 0x1f, R14 ;  /* 0x0000001fff0f7819 */ /* 0x000fe4000001160e */
[----:B------:R-:W-:Y:S02]  /*0900*/  LOP3.LUT R4, R21, 0x10, R2, 0xfe, !PT ;  /* 0x0000001015047812 */ /* 0x000fe400078efe02 */
[----:B------:R-:W-:-:S02]  /*0910*/  LEA.HI.SX32 R0, R14, R15, 0x1a ;  /* 0x0000000f0e007211 */ /* 0x000fc400078fd2ff */
[----:B------:R-:W-:Y:S01]  /*0920*/  LOP3.LUT R10, R21, 0x4, R2, 0xfe, !PT ;  /* 0x00000004150a7812 */ /* 0x000fe200078efe02 */
[----:B------:R-:W-:-:S04]  /*0930*/  IMAD.HI R15, R4, 0x2aaaaaab, RZ ;  /* 0x2aaaaaab040f7827 */ /* 0x000fc800078e02ff */
[-CC-:B------:R-:W-:Y:S01]  /*0940*/  FFMA R18, R18, R23.reuse, R27.reuse ;  /* 0x0000001712127223 */ /* 0x180fe2000000001b */
[----:B------:R-:W-:Y:S01]  /*0950*/  FFMA R27, R24, R23, R27 ;  /* 0x00000017181b7223 */ /* 0x000fe2000000001b */
[----:B------:R-:W-:Y:S01]  /*0960*/  LOP3.LUT R19, R21, R2, RZ, 0xfc, !PT ;  /* 0x0000000215137212 */ /* 0x000fe200078efcff */
[----:B------:R-:W-:Y:S01]  /*0970*/  IMAD.HI R23, R10, 0x2aaaaaab, RZ ;  /* 0x2aaaaaab0a177827 */ /* 0x000fe200078e02ff */
[----:B------:R-:W-:-:S03]  /*0980*/  SHF.R.U32.HI R24, RZ, 0x1f, R15 ;  /* 0x0000001fff187819 */ /* 0x000fc6000001160f */
[-CC-:B------:R-:W-:Y:S01]  /*0990*/  FFMA R14, R29, R22.reuse, R26.reuse ;  /* 0x000000161d0e7223 */ /* 0x180fe2000000001a */
[----:B------:R-:W-:Y:S01]  /*09a0*/  FFMA R22, R25, R22, R26 ;  /* 0x0000001619167223 */ /* 0x000fe2000000001a */
[----:B------:R-:W-:Y:S01]  /*09b0*/  IMAD.HI R25, R19, 0x2aaaaaab, RZ ;  /* 0x2aaaaaab13197827 */ /* 0x000fe200078e02ff */
[----:B------:R-:W-:Y:S02]  /*09c0*/  LEA.HI.SX32 R15, R15, R24, 0x1a ;  /* 0x000000180f0f7211 */ /* 0x000fe400078fd2ff */
[----:B------:R-:W-:-:S04]  /*09d0*/  SHF.R.U32.HI R24, RZ, 0x1f, R23 ;  /* 0x0000001fff187819 */ /* 0x000fc80000011617 */
[----:B------:R-:W-:Y:S02]  /*09e0*/  LEA.HI.SX32 R23, R23, R24, 0x1a ;  /* 0x0000001817177211 */ /* 0x000fe400078fd2ff */
[----:B------:R-:W-:-:S04]  /*09f0*/  SHF.R.U32.HI R24, RZ, 0x1f, R25 ;  /* 0x0000001fff187819 */ /* 0x000fc80000011619 */
[----:B------:R-:W-:-:S05]  /*0a00*/  LEA.HI.SX32 R24, R25, R24, 0x1a ;  /* 0x0000001819187211 */ /* 0x000fca00078fd2ff */
[----:B------:R-:W-:Y:S01]  /*0a10*/  IMAD R26, R24, -0x180, R19 ;  /* 0xfffffe80181a7824 */ /* 0x000fe200078e0213 */
[----:B------:R-:W-:-:S03]  /*0a20*/  FSETP.GEU.AND P6, PT, R5, RZ, PT ;  /* 0x000000ff0500720b */ /* 0x000fc60003fce000 */
[----:B------:R-:W-:Y:S01]  /*0a30*/  IMAD R25, R26, 0x121, R3 ;  /* 0x000001211a197824 */ /* 0x000fe200078e0203 */
[----:B------:R-:W-:Y:S02]  /*0a40*/  FSETP.GEU.AND P5, PT, R8, RZ, PT ;  /* 0x000000ff0800720b */ /* 0x000fe40003fae000 */
[----:B------:R-:W-:Y:S01]  /*0a50*/  ISETP.LT.AND P2, PT, R19, 0x600, !P0 ;  /* 0x000006001300780c */ /* 0x000fe20004741270 */
[----:B------:R-:W-:Y:S01]  /*0a60*/  IMAD R19, R24, 0x36300, R25 ;  /* 0x0003630018137824 */ /* 0x000fe200078e0219 */
[----:B------:R-:W-:Y:S02]  /*0a70*/  FSETP.GEU.AND P4, PT, R14, RZ, PT ;  /* 0x000000ff0e00720b */ /* 0x000fe40003f8e000 */
[----:B------:R-:W-:Y:S02]  /*0a80*/  LEA R16, R16, UR4, 0x2 ;  /* 0x0000000410107c11 */ /* 0x000fe4000f8e10ff */
[----:B------:R-:W-:Y:S02]  /*0a90*/  FSETP.GEU.AND P3, PT, R18, RZ, PT ;  /* 0x000000ff1200720b */ /* 0x000fe40003f6e000 */
[----:B------:R-:W-:-:S02]  /*0aa0*/  FSEL R25, R5, RZ, P6 ;  /* 0x000000ff05197208 */ /* 0x000fc40003000000 */
[----:B------:R-:W-:Y:S02]  /*0ab0*/  LEA R20, R20, UR4, 0x2 ;  /* 0x0000000414147c11 */ /* 0x000fe4000f8e10ff */
[----:B------:R-:W-:Y:S02]  /*0ac0*/  FSEL R29, R8, RZ, P5 ;  /* 0x000000ff081d7208 */ /* 0x000fe40002800000 */
[----:B------:R-:W-:Y:S02]  /*0ad0*/  FSETP.GEU.AND P6, PT, R9, RZ, PT ;  /* 0x000000ff0900720b */ /* 0x000fe40003fce000 */
[----:B------:R-:W-:Y:S02]  /*0ae0*/  FSEL R8, R14, RZ, P4 ;  /* 0x000000ff0e087208 */ /* 0x000fe40002000000 */
[----:B------:R-:W-:Y:S01]  /*0af0*/  FSETP.GEU.AND P5, PT, R12, RZ, PT ;  /* 0x000000ff0c00720b */ /* 0x000fe20003fae000 */
[----:B------:R-:W-:Y:S01]  /*0b00*/  STS [R16], R25 ;  /* 0x0000001910007388 */ /* 0x000fe20000000800 */
[----:B------:R-:W-:-:S02]  /*0b10*/  LEA R17, R17, UR4, 0x2 ;  /* 0x0000000411117c11 */ /* 0x000fc4000f8e10ff */
[----:B------:R-:W-:Y:S02]  /*0b20*/  FSEL R18, R18, RZ, P3 ;  /* 0x000000ff12127208 */ /* 0x000fe40001800000 */
[C---:B------:R-:W-:Y:S01]  /*0b30*/  FSETP.GEU.AND P4, PT, R22.reuse, RZ, PT ;  /* 0x000000ff1600720b */ /* 0x040fe20003f8e000 */
[----:B------:R0:W-:Y:S01]  /*0b40*/  STS [R20+0x80], R29 ;  /* 0x0000801d14007388 */ /* 0x0001e20000000800 */
[----:B------:R-:W-:Y:S02]  /*0b50*/  LEA R24, R7, UR4, 0x2 ;  /* 0x0000000407187c11 */ /* 0x000fe4000f8e10ff */
[----:B------:R-:W-:Y:S02]  /*0b60*/  LOP3.LUT R14, R13, 0x7f, RZ, 0xc0, !PT ;  /* 0x0000007f0d0e7812 */ /* 0x000fe400078ec0ff */
[----:B------:R-:W-:Y:S02]  /*0b70*/  FSETP.GEU.AND P3, PT, R27, RZ, PT ;  /* 0x000000ff1b00720b */ /* 0x000fe40003f6e000 */
[----:B------:R-:W-:Y:S01]  /*0b80*/  FSEL R13, R9, RZ, P6 ;  /* 0x000000ff090d7208 */ /* 0x000fe20003000000 */
[----:B------:R1:W-:Y:S01]  /*0b90*/  STS [R17+0x100], R8 ;  /* 0x0001000811007388 */ /* 0x0003e20000000800 */
[----:B------:R-:W-:-:S02]  /*0ba0*/  FSEL R22, R22, RZ, P4 ;  /* 0x000000ff16167208 */ /* 0x000fc40002000000 */
[----:B0-----:R-:W-:Y:S01]  /*0bb0*/  FSEL R29, R12, RZ, P5 ;  /* 0x000000ff0c1d7208 */ /* 0x001fe20002800000 */
[----:B------:R0:W-:Y:S01]  /*0bc0*/  STS [R24+0x180], R18 ;  /* 0x0001801218007388 */ /* 0x0001e20000000800 */
[----:B------:R-:W-:-:S03]  /*0bd0*/  FSEL R27, R27, RZ, P3 ;  /* 0x000000ff1b1b7208 */ /* 0x000fc60001800000 */
[----:B------:R2:W-:Y:S01]  /*0be0*/  STS [R16+0x40], R13 ;  /* 0x0000400d10007388 */ /* 0x0005e20000000800 */
[----:B------:R-:W-:Y:S01]  /*0bf0*/  LOP3.LUT R7, R21, 0xc, R2, 0xfe, !PT ;  /* 0x0000000c15077812 */ /* 0x000fe200078efe02 */
[----:B-1----:R-:W1:Y:S02]  /*0c00*/  LDC.64 R8, c[0x0][0x238] ;  /* 0x00008e00ff087b82 */ /* 0x002e640000000a00 */
[----:B------:R3:W-:Y:S04]  /*0c10*/  STS [R20+0xc0], R29 ;  /* 0x0000c01d14007388 */ /* 0x0007e80000000800 */
[----:B------:R-:W-:Y:S04]  /*0c20*/  STS [R17+0x140], R22 ;  /* 0x0001401611007388 */ /* 0x000fe80000000800 */
[----:B------:R-:W-:Y:S01]  /*0c30*/  STS [R24+0x1c0], R27 ;  /* 0x0001c01b18007388 */ /* 0x000fe20000000800 */
[----:B------:R-:W-:-:S02]  /*0c40*/  LOP3.LUT R5, R21, 0x8, R2, 0xfe, !PT ;  /* 0x0000000815057812 */ /* 0x000fc400078efe02 */
[----:B------:R-:W-:Y:S01]  /*0c50*/  LOP3.LUT R2, R21, 0x1c, R2, 0xfe, !PT ;  /* 0x0000001c15027812 */ /* 0x000fe200078efe02 */
[----:B------:R-:W-:Y:S01]  /*0c60*/  IMAD.IADD R21, R21, 0x1, R14 ;  /* 0x0000000115157824 */ /* 0x000fe200078e020e */
[----:B------:R-:W-:-:S04]  /*0c70*/  LOP3.LUT R12, R14, 0x80, RZ, 0xfc, !PT ;  /* 0x000000800e0c7812 */ /* 0x000fc800078efcff */
[----:B------:R-:W-:Y:S01]  /*0c80*/  LEA R21, R21, UR4, 0x2 ;  /* 0x0000000415157c11 */ /* 0x000fe2000f8e10ff */
[----:B------:R-:W-:Y:S01]  /*0c90*/  BAR.SYNC.DEFER_BLOCKING 0x0 ;  /* 0x0000000000007b1d */ /* 0x000fe20000010000 */
[C---:B0-----:R-:W-:Y:S02]  /*0ca0*/  LOP3.LUT R18, R14.reuse, 0x100, RZ, 0xfc, !PT ;  /* 0x000001000e127812 */ /* 0x041fe400078efcff */
[C---:B------:R-:W-:Y:S02]  /*0cb0*/  LOP3.LUT R26, R14.reuse, 0x180, RZ, 0xfc, !PT ;  /* 0x000001800e1a7812 */ /* 0x040fe400078efcff */
[C---:B--2---:R-:W-:Y:S02]  /*0cc0*/  LOP3.LUT R16, R14.reuse, 0x200, RZ, 0xfc, !PT ;  /* 0x000002000e107812 */ /* 0x044fe400078efcff */
[C---:B---3--:R-:W-:Y:S02]  /*0cd0*/  LOP3.LUT R29, R14.reuse, 0x280, RZ, 0xfc, !PT ;  /* 0x000002800e1d7812 */ /* 0x048fe400078efcff */
[----:B------:R-:W-:-:S02]  /*0ce0*/  LOP3.LUT R20, R14, 0x300, RZ, 0xfc, !PT ;  /* 0x000003000e147812 */ /* 0x000fc400078efcff */
[-C--:B------:R-:W-:Y:S02]  /*0cf0*/  LEA.HI R13, R12, R14.reuse, RZ, 0x1b ;  /* 0x0000000e0c0d7211 */ /* 0x080fe400078fd8ff */
[-C--:B------:R-:W-:Y:S02]  /*0d00*/  LEA.HI R18, R18, R14.reuse, RZ, 0x1b ;  /* 0x0000000e12127211 */ /* 0x080fe400078fd8ff */
[-C--:B------:R-:W-:Y:S02]  /*0d10*/  LEA.HI R26, R26, R14.reuse, RZ, 0x1b ;  /* 0x0000000e1a1a7211 */ /* 0x080fe400078fd8ff */
[-C--:B------:R-:W-:Y:S01]  /*0d20*/  LEA.HI R16, R16, R14.reuse, RZ, 0x1b ;  /* 0x0000000e10107211 */ /* 0x080fe200078fd8ff */
[----:B------:R0:W2:Y:S01]  /*0d30*/  LDS R25, [R21] ;  /* 0x0000000015197984 */ /* 0x0000a20000000800 */
[-C--:B------:R-:W-:Y:S02]  /*0d40*/  LEA.HI R29, R29, R14.reuse, RZ, 0x1b ;  /* 0x0000000e1d1d7211 */ /* 0x080fe400078fd8ff */
[----:B------:R-:W-:-:S02]  /*0d50*/  LEA.HI R12, R20, R14, RZ, 0x1b ;  /* 0x0000000e140c7211 */ /* 0x000fc400078fd8ff */
[----:B------:R-:W-:Y:S02]  /*0d60*/  LEA R20, R18, UR4, 0x2 ;  /* 0x0000000412147c11 */ /* 0x000fe4000f8e10ff */
[----:B0-----:R-:W-:Y:S02]  /*0d70*/  LEA R21, R13, UR4, 0x2 ;  /* 0x000000040d157c11 */ /* 0x001fe4000f8e10ff */
[----:B------:R-:W-:Y:S01]  /*0d80*/  LEA R18, R26, UR4, 0x2 ;  /* 0x000000041a127c11 */ /* 0x000fe2000f8e10ff */
[----:B------:R-:W-:Y:S01]  /*0d90*/  IMAD R24, R23, -0x180, R10 ;  /* 0xfffffe8017187824 */ /* 0x000fe200078e020a */
[----:B------:R-:W-:Y:S01]  /*0da0*/  LEA R17, R16, UR4, 0x2 ;  /* 0x0000000410117c11 */ /* 0x000fe2000f8e10ff */
[----:B------:R-:W-:Y:S01]  /*0db0*/  LDS R20, [R20+0x400] ;  /* 0x0004000014147984 */ /* 0x000fe20000000800 */
[----:B------:R-:W-:Y:S02]  /*0dc0*/  ISETP.LT.AND P6, PT, R10, 0x600, !P0 ;  /* 0x000006000a00780c */ /* 0x000fe400047c1270 */
[----:B------:R-:W-:Y:S01]  /*0dd0*/  LEA R16, R29, UR4, 0x2 ;  /* 0x000000041d107c11 */ /* 0x000fe2000f8e10ff */
[----:B------:R-:W0:Y:S01]  /*0de0*/  LDS R21, [R21+0x200] ;  /* 0x0002000015157984 */ /* 0x000e220000000800 */
[----:B------:R-:W-:-:S03]  /*0df0*/  LEA R10, R12, UR4, 0x2 ;  /* 0x000000040c0a7c11 */ /* 0x000fc6000f8e10ff */
[----:B------:R-:W3:Y:S04]  /*0e00*/  LDS R18, [R18+0x600] ;  /* 0x0006000012127984 */ /* 0x000ee80000000800 */
[----:B------:R-:W4:Y:S04]  /*0e10*/  LDS R17, [R17+0x800] ;  /* 0x0008000011117984 */ /* 0x000f280000000800 */
[----:B------:R-:W5:Y:S04]  /*0e20*/  LDS R16, [R16+0xa00] ;  /* 0x000a000010107984 */ /* 0x000f680000000800 */
[----:B------:R-:W0:Y:S01]  /*0e30*/  LDS R10, [R10+0xc00] ;  /* 0x000c00000a0a7984 */ /* 0x000e220000000800 */
[----:B------:R-:W-:-:S02]  /*0e40*/  IMAD R12, R24, 0x121, R3 ;  /* 0x00000121180c7824 */ /* 0x000fc400078e0203 */
[----:B------:R-:W-:-:S04]  /*0e50*/  IMAD.HI R24, R5, 0x2aaaaaab, RZ ;  /* 0x2aaaaaab05187827 */ /* 0x000fc800078e02ff */
[----:B------:R-:W-:Y:S01]  /*0e60*/  IMAD.HI R22, R7, 0x2aaaaaab, RZ ;  /* 0x2aaaaaab07167827 */ /* 0x000fe200078e02ff */
[----:B------:R-:W-:-:S04]  /*0e70*/  SHF.R.U32.HI R27, RZ, 0x1f, R24 ;  /* 0x0000001fff1b7819 */ /* 0x000fc80000011618 */
[----:B------:R-:W-:Y:S02]  /*0e80*/  SHF.R.U32.HI R13, RZ, 0x1f, R22 ;  /* 0x0000001fff0d7819 */ /* 0x000fe40000011616 */
[----:B------:R-:W-:Y:S01]  /*0e90*/  LEA.HI.SX32 R24, R24, R27, 0x1a ;  /* 0x0000001b18187211 */ /* 0x000fe200078fd2ff */
[----:B------:R-:W-:Y:S01]  /*0ea0*/  IMAD R23, R23, 0x36300, R12 ;  /* 0x0003630017177824 */ /* 0x000fe200078e020c */
[----:B------:R-:W-:Y:S01]  /*0eb0*/  LEA.HI.SX32 R22, R22, R13, 0x1a ;  /* 0x0000000d16167211 */ /* 0x000fe200078fd2ff */
[----:B-1----:R-:W-:Y:S01]  /*0ec0*/  IMAD.WIDE R12, R19, 0x4, R8 ;  /* 0x00000004130c7825 */ /* 0x002fe200078e0208 */
[----:B------:R-:W-:Y:S02]  /*0ed0*/  ISETP.LT.AND P5, PT, R5, 0x600, !P0 ;  /* 0x000006000500780c */ /* 0x000fe400047a1270 */
[----:B------:R-:W-:Y:S01]  /*0ee0*/  ISETP.LT.AND P3, PT, R4, 0x600, !P0 ;  /* 0x000006000400780c */ /* 0x000fe20004761270 */
[----:B------:R-:W-:Y:S02]  /*0ef0*/  IMAD R5, R24, -0x180, R5 ;  /* 0xfffffe8018057824 */ /* 0x000fe400078e0205 */
[----:B------:R-:W-:-:S02]  /*0f00*/  IMAD R26, R0, -0x180, R11 ;  /* 0xfffffe80001a7824 */ /* 0x000fc400078e020b */
[----:B------:R-:W-:Y:S01]  /*0f10*/  IMAD R28, R22, -0x180, R7 ;  /* 0xfffffe80161c7824 */ /* 0x000fe200078e0207 */
[----:B--2---:R1:W-:Y:S01]  /*0f20*/  @P2 STG.E desc[UR6][R12.64], R25 ;  /* 0x000000190c002986 */ /* 0x0043e2000c101906 */
[----:B------:R-:W-:Y:S01]  /*0f30*/  IMAD R4, R15, -0x180, R4 ;  /* 0xfffffe800f047824 */ /* 0x000fe200078e0204 */
[----:B------:R-:W-:Y:S01]  /*0f40*/  ISETP.LT.AND P4, PT, R7, 0x600, !P0 ;  /* 0x000006000700780c */ /* 0x000fe20004781270 */
[--C-:B------:R-:W-:Y:S01]  /*0f50*/  IMAD R7, R5, 0x121, R3.reuse ;  /* 0x0000012105077824 */ /* 0x100fe200078e0203 */
[----:B------:R-:W-:Y:S01]  /*0f60*/  ISETP.LT.AND P2, PT, R11, 0x600, !P0 ;  /* 0x000006000b00780c */ /* 0x000fe20004741270 */
[--C-:B------:R-:W-:Y:S02]  /*0f70*/  IMAD R27, R26, 0x121, R3.reuse ;  /* 0x000001211a1b7824 */ /* 0x100fe400078e0203 */
[--C-:B------:R-:W-:Y:S02]  /*0f80*/  IMAD R11, R28, 0x121, R3.reuse ;  /* 0x000001211c0b7824 */ /* 0x100fe400078e0203 */
[----:B------:R-:W-:Y:S01]  /*0f90*/  IMAD R26, R4, 0x121, R3 ;  /* 0x00000121041a7824 */ /* 0x000fe200078e0203 */
[----:B------:R-:W-:Y:S01]  /*0fa0*/  ISETP.LT.AND P0, PT, R2, 0x600, !P0 ;  /* 0x000006000200780c */ /* 0x000fe20004701270 */
[----:B------:R-:W-:-:S02]  /*0fb0*/  IMAD R7, R24, 0x36300, R7 ;  /* 0x0003630018077824 */ /* 0x000fc400078e0207 */
[----:B------:R-:W-:Y:S02]  /*0fc0*/  IMAD R11, R22, 0x36300, R11 ;  /* 0x00036300160b7824 */ /* 0x000fe400078e020b */
[----:B-1----:R-:W-:Y:S02]  /*0fd0*/  IMAD R25, R15, 0x36300, R26 ;  /* 0x000363000f197824 */ /* 0x002fe400078e021a */
[----:B------:R-:W-:Y:S01]  /*0fe0*/  IMAD.WIDE R4, R23, 0x4, R8 ;  /* 0x0000000417047825 */ /* 0x000fe200078e0208 */
[----:B------:R-:W-:-:S03]  /*0ff0*/  LOP3.LUT R29, R14, 0x380, RZ, 0xfc, !PT ;  /* 0x000003800e1d7812 */ /* 0x000fc600078efcff */
[----:B------:R-:W-:Y:S02]  /*1000*/  IMAD R27, R0, 0x36300, R27 ;  /* 0x00036300001b7824 */ /* 0x000fe400078e021b */
[--C-:B------:R-:W-:Y:S01]  /*1010*/  IMAD.WIDE R12, R7, 0x4, R8.reuse ;  /* 0x00000004070c7825 */ /* 0x100fe200078e0208 */
[----:B0-----:R0:W-:Y:S03]  /*1020*/  @P6 STG.E desc[UR6][R4.64], R21 ;  /* 0x0000001504006986 */ /* 0x0011e6000c101906 */
[----:B------:R-:W-:Y:S01]  /*1030*/  IMAD.WIDE R22, R11, 0x4, R8 ;  /* 0x000000040b167825 */ /* 0x000fe200078e0208 */
[----:B------:R-:W-:-:S03]  /*1040*/  LEA.HI R14, R29, R14, RZ, 0x1b ;  /* 0x0000000e1d0e7211 */ /* 0x000fc600078fd8ff */
[--C-:B------:R-:W-:Y:S01]  /*1050*/  IMAD.WIDE R24, R25, 0x4, R8.reuse ;  /* 0x0000000419187825 */ /* 0x100fe200078e0208 */
[----:B------:R0:W-:Y:S03]  /*1060*/  @P5 STG.E desc[UR6][R12.64], R20 ;  /* 0x000000140c005986 */ /* 0x0001e6000c101906 */
[--C-:B------:R-:W-:Y:S01]  /*1070*/  IMAD.WIDE R26, R27, 0x4, R8.reuse ;  /* 0x000000041b1a7825 */ /* 0x100fe200078e0208 */
[----:B---3--:R0:W-:Y:S03]  /*1080*/  @P4 STG.E desc[UR6][R22.64], R18 ;  /* 0x0000001216004986 */ /* 0x0081e6000c101906 */
[----:B------:R-:W-:Y:S01]  /*1090*/  IMAD.WIDE R6, R6, 0x4, R8 ;  /* 0x0000000406067825 */ /* 0x000fe200078e0208 */
[----:B----4-:R0:W-:Y:S01]  /*10a0*/  @P3 STG.E desc[UR6][R24.64], R17 ;  /* 0x0000001118003986 */ /* 0x0101e2000c101906 */
[----:B------:R-:W-:-:S03]  /*10b0*/  LEA R14, R14, UR4, 0x2 ;  /* 0x000000040e0e7c11 */ /* 0x000fc6000f8e10ff */
[----:B-----5:R0:W-:Y:S04]  /*10c0*/  @P2 STG.E desc[UR6][R26.64], R16 ;  /* 0x000000101a002986 */ /* 0x0201e8000c101906 */
[----:B------:R0:W-:Y:S02]  /*10d0*/  @P1 STG.E desc[UR6][R6.64], R10 ;  /* 0x0000000a06001986 */ /* 0x0001e4000c101906 */
[----:B0-----:R-:W-:Y:S05]  /*10e0*/  @!P0 EXIT ;  /* 0x000000000000894d */ /* 0x001fea0003800000 */
[----:B0-----:R-:W0:Y:S01]  /*10f0*/  LDS R7, [R14+0xe00] ;  /* 0x000e00000e077984 */ /* 0x001e220000000800 */
[----:B------:R-:W-:-:S05]  /*1100*/  IMAD.HI R0, R2, 0x2aaaaaab, RZ ;  /* 0x2aaaaaab02007827 */ /* 0x000fca00078e02ff */
[----:B------:R-:W-:-:S04]  /*1110*/  SHF.R.U32.HI R5, RZ, 0x1f, R0 ;  /* 0x0000001fff057819 */ /* 0x000fc80000011600 */
[----:B------:R-:W-:-:S05]  /*1120*/  LEA.HI.SX32 R5, R0, R5, 0x1a ;  /* 0x0000000500057211 */ /* 0x000fca00078fd2ff */
[----:B------:R-:W-:-:S04]  /*1130*/  IMAD R2, R5, -0x180, R2 ;  /* 0xfffffe8005027824 */ /* 0x000fc800078e0202 */
[----:B------:R-:W-:-:S04]  /*1140*/  IMAD R2, R2, 0x121, R3 ;  /* 0x0000012102027824 */ /* 0x000fc800078e0203 */
[----:B------:R-:W-:-:S04]  /*1150*/  IMAD R5, R5, 0x36300, R2 ;  /* 0x0003630005057824 */ /* 0x000fc800078e0202 */
[----:B------:R-:W-:-:S05]  /*1160*/  IMAD.WIDE R8, R5, 0x4, R8 ;  /* 0x0000000405087825 */ /* 0x000fca00078e0208 */
[----:B0-----:R-:W-:Y:S01]  /*1170*/  STG.E desc[UR6][R8.64], R7 ;  /* 0x0000000708007986 */ /* 0x001fe2000c101906 */
[----:B------:R-:W-:Y:S05]  /*1180*/  EXIT ;  /* 0x000000000000794d */ /* 0x000fea0003800000 */
.L_x_0:
[----:B------:R-:W-:-:S00]  /*1190*/  BRA `(.L_x_0) ;  /* 0xfffffffc00fc7947 */ /* 0x000fc0000383ffff */
[----:B------:R-:W-:-:S00]  /*11a0*/  NOP ;  /* 0x0000000000007918 */ /* 0x000fc00000000000 */
        /* <DEDUP_REMOVED lines=13> */
.L_x_1:


//--------------------- .nv.global.init           --------------------------
	.section	.nv.global.init,"aw",@progbits
.nv.global.init:
	.type		_$_str,@object
	.size		_$_str,(_$_str_$_2 - _$_str)
_$_str:
        /*0000*/ 	.byte	0x5f, 0x5f, 0x43, 0x55, 0x44, 0x41, 0x5f, 0x46, 0x54, 0x5a, 0x00
	.type		_$_str_$_2,@object
	.size		_$_str_$_2,(.L_1 - _$_str_$_2)
_$_str_$_2:
        /*000b*/ 	.byte	0x5f, 0x5f, 0x43, 0x55, 0x44, 0x41, 0x5f, 0x50, 0x52, 0x45, 0x43, 0x5f, 0x53, 0x51, 0x52, 0x54
        /*001b*/ 	.byte	0x00
.L_1:


//--------------------- .nv.shared.triton_poi_fused__native_batch_norm_legit_no_training_relu_34 --------------------------
	.section	.nv.shared.triton_poi_fused__native_batch_norm_legit_no_training_relu_34,"aw",@nobits
	.sectionflags	@""
	.align	16
	.zero		1024


//--------------------- .nv.constant0.triton_poi_fused__native_batch_norm_legit_no_training_relu_34 --------------------------
	.section	.nv.constant0.triton_poi_fused__native_batch_norm_legit_no_training_relu_34,"a",@progbits
	.sectionflags	@""
	.align	4
.nv.constant0.triton_poi_fused__native_batch_norm_legit_no_training_relu_34:
	.zero		584
